//
// Generated by NVIDIA NVVM Compiler
//
// Compiler Build ID: CL-36424714
// Cuda compilation tools, release 13.0, V13.0.88
// Based on NVVM 20.0.0
//

.version 9.0
.target sm_100
.address_size 64

	// .globl	_Z26vector_multiply_row_devicePfS_S_i

.visible .entry _Z26vector_multiply_row_devicePfS_S_i(
	.param .u64 .ptr .align 1 _Z26vector_multiply_row_devicePfS_S_i_param_0,
	.param .u64 .ptr .align 1 _Z26vector_multiply_row_devicePfS_S_i_param_1,
	.param .u64 .ptr .align 1 _Z26vector_multiply_row_devicePfS_S_i_param_2,
	.param .u32 _Z26vector_multiply_row_devicePfS_S_i_param_3
)
{
	.reg .pred 	%p<10>;
	.reg .b32 	%r<37>;
	.reg .b32 	%f<99>;
	.reg .b64 	%rd<31>;

	ld.param.u64 	%rd11, [_Z26vector_multiply_row_devicePfS_S_i_param_0];
	ld.param.u64 	%rd12, [_Z26vector_multiply_row_devicePfS_S_i_param_1];
	ld.param.u64 	%rd13, [_Z26vector_multiply_row_devicePfS_S_i_param_2];
	ld.param.u32 	%r22, [_Z26vector_multiply_row_devicePfS_S_i_param_3];
	cvta.to.global.u64 	%rd1, %rd13;
	cvta.to.global.u64 	%rd2, %rd12;
	setp.lt.s32 	%p1, %r22, 1;
	@%p1 bra 	$L__BB0_13;
	mov.u32 	%r24, %tid.x;
	mov.u32 	%r25, %ntid.x;
	mov.u32 	%r26, %ctaid.x;
	mad.lo.s32 	%r27, %r26, %r25, %r24;
	cvta.to.global.u64 	%rd14, %rd11;
	mul.lo.s32 	%r1, %r22, %r27;
	mul.wide.s32 	%rd15, %r27, 4;
	add.s64 	%rd3, %rd14, %rd15;
	ld.global.f32 	%f95, [%rd3];
	and.b32  	%r2, %r22, 15;
	setp.lt.u32 	%p2, %r22, 16;
	mov.b32 	%r33, 0;
	@%p2 bra 	$L__BB0_4;
	and.b32  	%r33, %r22, 2147483632;
	neg.s32 	%r31, %r33;
	add.s64 	%rd4, %rd2, 32;
	add.s64 	%rd29, %rd1, 32;
	mov.u32 	%r30, %r1;
$L__BB0_3:
	.pragma "nounroll";
	mul.wide.s32 	%rd16, %r30, 4;
	add.s64 	%rd17, %rd4, %rd16;
	ld.global.f32 	%f11, [%rd17+-32];
	ld.global.f32 	%f12, [%rd29+-32];
	fma.rn.f32 	%f13, %f11, %f12, %f95;
	st.global.f32 	[%rd3], %f13;
	ld.global.f32 	%f14, [%rd17+-28];
	ld.global.f32 	%f15, [%rd29+-28];
	fma.rn.f32 	%f16, %f14, %f15, %f13;
	st.global.f32 	[%rd3], %f16;
	ld.global.f32 	%f17, [%rd17+-24];
	ld.global.f32 	%f18, [%rd29+-24];
	fma.rn.f32 	%f19, %f17, %f18, %f16;
	st.global.f32 	[%rd3], %f19;
	ld.global.f32 	%f20, [%rd17+-20];
	ld.global.f32 	%f21, [%rd29+-20];
	fma.rn.f32 	%f22, %f20, %f21, %f19;
	st.global.f32 	[%rd3], %f22;
	ld.global.f32 	%f23, [%rd17+-16];
	ld.global.f32 	%f24, [%rd29+-16];
	fma.rn.f32 	%f25, %f23, %f24, %f22;
	st.global.f32 	[%rd3], %f25;
	ld.global.f32 	%f26, [%rd17+-12];
	ld.global.f32 	%f27, [%rd29+-12];
	fma.rn.f32 	%f28, %f26, %f27, %f25;
	st.global.f32 	[%rd3], %f28;
	ld.global.f32 	%f29, [%rd17+-8];
	ld.global.f32 	%f30, [%rd29+-8];
	fma.rn.f32 	%f31, %f29, %f30, %f28;
	st.global.f32 	[%rd3], %f31;
	ld.global.f32 	%f32, [%rd17+-4];
	ld.global.f32 	%f33, [%rd29+-4];
	fma.rn.f32 	%f34, %f32, %f33, %f31;
	st.global.f32 	[%rd3], %f34;
	ld.global.f32 	%f35, [%rd17];
	ld.global.f32 	%f36, [%rd29];
	fma.rn.f32 	%f37, %f35, %f36, %f34;
	st.global.f32 	[%rd3], %f37;
	ld.global.f32 	%f38, [%rd17+4];
	ld.global.f32 	%f39, [%rd29+4];
	fma.rn.f32 	%f40, %f38, %f39, %f37;
	st.global.f32 	[%rd3], %f40;
	ld.global.f32 	%f41, [%rd17+8];
	ld.global.f32 	%f42, [%rd29+8];
	fma.rn.f32 	%f43, %f41, %f42, %f40;
	st.global.f32 	[%rd3], %f43;
	ld.global.f32 	%f44, [%rd17+12];
	ld.global.f32 	%f45, [%rd29+12];
	fma.rn.f32 	%f46, %f44, %f45, %f43;
	st.global.f32 	[%rd3], %f46;
	ld.global.f32 	%f47, [%rd17+16];
	ld.global.f32 	%f48, [%rd29+16];
	fma.rn.f32 	%f49, %f47, %f48, %f46;
	st.global.f32 	[%rd3], %f49;
	ld.global.f32 	%f50, [%rd17+20];
	ld.global.f32 	%f51, [%rd29+20];
	fma.rn.f32 	%f52, %f50, %f51, %f49;
	st.global.f32 	[%rd3], %f52;
	ld.global.f32 	%f53, [%rd17+24];
	ld.global.f32 	%f54, [%rd29+24];
	fma.rn.f32 	%f55, %f53, %f54, %f52;
	st.global.f32 	[%rd3], %f55;
	ld.global.f32 	%f56, [%rd17+28];
	ld.global.f32 	%f57, [%rd29+28];
	fma.rn.f32 	%f95, %f56, %f57, %f55;
	st.global.f32 	[%rd3], %f95;
	add.s32 	%r31, %r31, 16;
	add.s32 	%r30, %r30, 16;
	add.s64 	%rd29, %rd29, 64;
	setp.ne.s32 	%p3, %r31, 0;
	@%p3 bra 	$L__BB0_3;
$L__BB0_4:
	setp.eq.s32 	%p4, %r2, 0;
	@%p4 bra 	$L__BB0_13;
	and.b32  	%r10, %r22, 7;
	setp.lt.u32 	%p5, %r2, 8;
	@%p5 bra 	$L__BB0_7;
	add.s32 	%r28, %r33, %r1;
	mul.wide.s32 	%rd18, %r28, 4;
	add.s64 	%rd19, %rd2, %rd18;
	ld.global.f32 	%f58, [%rd19];
	mul.wide.u32 	%rd20, %r33, 4;
	add.s64 	%rd21, %rd1, %rd20;
	ld.global.f32 	%f59, [%rd21];
	fma.rn.f32 	%f60, %f58, %f59, %f95;
	st.global.f32 	[%rd3], %f60;
	ld.global.f32 	%f61, [%rd19+4];
	ld.global.f32 	%f62, [%rd21+4];
	fma.rn.f32 	%f63, %f61, %f62, %f60;
	st.global.f32 	[%rd3], %f63;
	ld.global.f32 	%f64, [%rd19+8];
	ld.global.f32 	%f65, [%rd21+8];
	fma.rn.f32 	%f66, %f64, %f65, %f63;
	st.global.f32 	[%rd3], %f66;
	ld.global.f32 	%f67, [%rd19+12];
	ld.global.f32 	%f68, [%rd21+12];
	fma.rn.f32 	%f69, %f67, %f68, %f66;
	st.global.f32 	[%rd3], %f69;
	ld.global.f32 	%f70, [%rd19+16];
	ld.global.f32 	%f71, [%rd21+16];
	fma.rn.f32 	%f72, %f70, %f71, %f69;
	st.global.f32 	[%rd3], %f72;
	ld.global.f32 	%f73, [%rd19+20];
	ld.global.f32 	%f74, [%rd21+20];
	fma.rn.f32 	%f75, %f73, %f74, %f72;
	st.global.f32 	[%rd3], %f75;
	ld.global.f32 	%f76, [%rd19+24];
	ld.global.f32 	%f77, [%rd21+24];
	fma.rn.f32 	%f78, %f76, %f77, %f75;
	st.global.f32 	[%rd3], %f78;
	ld.global.f32 	%f79, [%rd19+28];
	ld.global.f32 	%f80, [%rd21+28];
	fma.rn.f32 	%f95, %f79, %f80, %f78;
	st.global.f32 	[%rd3], %f95;
	add.s32 	%r33, %r33, 8;
$L__BB0_7:
	setp.eq.s32 	%p6, %r10, 0;
	@%p6 bra 	$L__BB0_13;
	and.b32  	%r13, %r22, 3;
	setp.lt.u32 	%p7, %r10, 4;
	@%p7 bra 	$L__BB0_10;
	add.s32 	%r29, %r33, %r1;
	mul.wide.s32 	%rd22, %r29, 4;
	add.s64 	%rd23, %rd2, %rd22;
	ld.global.f32 	%f81, [%rd23];
	mul.wide.u32 	%rd24, %r33, 4;
	add.s64 	%rd25, %rd1, %rd24;
	ld.global.f32 	%f82, [%rd25];
	fma.rn.f32 	%f83, %f81, %f82, %f95;
	st.global.f32 	[%rd3], %f83;
	ld.global.f32 	%f84, [%rd23+4];
	ld.global.f32 	%f85, [%rd25+4];
	fma.rn.f32 	%f86, %f84, %f85, %f83;
	st.global.f32 	[%rd3], %f86;
	ld.global.f32 	%f87, [%rd23+8];
	ld.global.f32 	%f88, [%rd25+8];
	fma.rn.f32 	%f89, %f87, %f88, %f86;
	st.global.f32 	[%rd3], %f89;
	ld.global.f32 	%f90, [%rd23+12];
	ld.global.f32 	%f91, [%rd25+12];
	fma.rn.f32 	%f95, %f90, %f91, %f89;
	st.global.f32 	[%rd3], %f95;
	add.s32 	%r33, %r33, 4;
$L__BB0_10:
	setp.eq.s32 	%p8, %r13, 0;
	@%p8 bra 	$L__BB0_13;
	mul.wide.u32 	%rd26, %r33, 4;
	add.s64 	%rd30, %rd1, %rd26;
	add.s32 	%r36, %r33, %r1;
	neg.s32 	%r35, %r13;
$L__BB0_12:
	.pragma "nounroll";
	mul.wide.s32 	%rd27, %r36, 4;
	add.s64 	%rd28, %rd2, %rd27;
	ld.global.f32 	%f92, [%rd28];
	ld.global.f32 	%f93, [%rd30];
	fma.rn.f32 	%f95, %f92, %f93, %f95;
	st.global.f32 	[%rd3], %f95;
	add.s64 	%rd30, %rd30, 4;
	add.s32 	%r36, %r36, 1;
	add.s32 	%r35, %r35, 1;
	setp.ne.s32 	%p9, %r35, 0;
	@%p9 bra 	$L__BB0_12;
$L__BB0_13:
	ret;

}


// ===== COMPILED SASS (sm_100) =====

	.target	sm_100

	.elftype	@"ET_EXEC"


//--------------------- .note.nv.tkinfo           --------------------------
	.section	.note.nv.tkinfo,"",@"SHT_NOTE"
	.sectionflags	@"SHF_NOTE_NV_TKINFO"
	.tkinfo
        /*0018*/ 	.word	0x00000002
        /*0030*/ 	.string	""
        /*0030*/ 	.string	"ptxas"
        /*0030*/ 	.string	"Cuda compilation tools, release 13.0, V13.0.88"
        /*0030*/ 	.string	"Build cuda_13.0.r13.0/compiler.36424714_0"
        /*0030*/ 	.string	"-arch sm_100 -m 64 "



//--------------------- .note.nv.cuinfo           --------------------------
	.section	.note.nv.cuinfo,"",@"SHT_NOTE"
	.sectionflags	@"SHF_NOTE_NV_CUINFO"
        /*0018*/ 	.short	0x0002
        /*001a*/ 	.short	0x0064
        /*001c*/ 	.short	0x0082
	.zero		2


//--------------------- .nv.info                  --------------------------
	.section	.nv.info,"",@"SHT_CUDA_INFO"
	.align	4


	//----- nvinfo : EIATTR_REGCOUNT
	.align		4
        /*0000*/ 	.byte	0x04, 0x2f
        /*0002*/ 	.short	(.L_1 - .L_0)
	.align		4
.L_0:
        /*0004*/ 	.word	index@(_Z26vector_multiply_row_devicePfS_S_i)
        /*0008*/ 	.word	0x00000016


	//----- nvinfo : EIATTR_FRAME_SIZE
	.align		4
.L_1:
        /*000c*/ 	.byte	0x04, 0x11
        /*000e*/ 	.short	(.L_3 - .L_2)
	.align		4
.L_2:
        /*0010*/ 	.word	index@(_Z26vector_multiply_row_devicePfS_S_i)
        /*0014*/ 	.word	0x00000000


	//----- nvinfo : EIATTR_MIN_STACK_SIZE
	.align		4
.L_3:
        /*0018*/ 	.byte	0x04, 0x12
        /*001a*/ 	.short	(.L_5 - .L_4)
	.align		4
.L_4:
        /*001c*/ 	.word	index@(_Z26vector_multiply_row_devicePfS_S_i)
        /*0020*/ 	.word	0x00000000
.L_5:


//--------------------- .nv.compat                --------------------------
	.section	.nv.compat,"",@"SHT_CUDA_COMPAT_INFO"
	.align	4
        /*0000*/ 	.byte	0x02, 0x09, 0x00, 0x00, 0x02, 0x02, 0x01, 0x00, 0x02, 0x05, 0x05, 0x00, 0x03, 0x07, 0x01, 0x01
        /*0010*/ 	.byte	0x02, 0x03, 0x00, 0x00, 0x02, 0x06, 0x01, 0x00, 0x04, 0x0b, 0x08, 0x00, 0x09, 0x00, 0x00, 0x00
        /*0020*/ 	.byte	0x00, 0x00, 0x00, 0x00


//--------------------- .nv.info._Z26vector_multiply_row_devicePfS_S_i --------------------------
	.section	.nv.info._Z26vector_multiply_row_devicePfS_S_i,"",@"SHT_CUDA_INFO"
	.sectionflags	@""
	.align	4


	//----- nvinfo : EIATTR_CUDA_API_VERSION
	.align		4
        /*0000*/ 	.byte	0x04, 0x37
        /*0002*/ 	.short	(.L_7 - .L_6)
.L_6:
        /*0004*/ 	.word	0x00000082


	//----- nvinfo : EIATTR_KPARAM_INFO
	.align		4
.L_7:
        /*0008*/ 	.byte	0x04, 0x17
        /*000a*/ 	.short	(.L_9 - .L_8)
.L_8:
        /*000c*/ 	.word	0x00000000
        /*0010*/ 	.short	0x0003
        /*0012*/ 	.short	0x0018
        /*0014*/ 	.byte	0x00, 0xf0, 0x11, 0x00


	//----- nvinfo : EIATTR_KPARAM_INFO
	.align		4
.L_9:
        /*0018*/ 	.byte	0x04, 0x17
        /*001a*/ 	.short	(.L_11 - .L_10)
.L_10:
        /*001c*/ 	.word	0x00000000
        /*0020*/ 	.short	0x0002
        /*0022*/ 	.short	0x0010
        /*0024*/ 	.byte	0x00, 0xf5, 0x21, 0x00


	//----- nvinfo : EIATTR_KPARAM_INFO
	.align		4
.L_11:
        /*0028*/ 	.byte	0x04, 0x17
        /*002a*/ 	.short	(.L_13 - .L_12)
.L_12:
        /*002c*/ 	.word	0x00000000
        /*0030*/ 	.short	0x0001
        /*0032*/ 	.short	0x0008
        /*0034*/ 	.byte	0x00, 0xf5, 0x21, 0x00


	//----- nvinfo : EIATTR_KPARAM_INFO
	.align		4
.L_13:
        /*0038*/ 	.byte	0x04, 0x17
        /*003a*/ 	.short	(.L_15 - .L_14)
.L_14:
        /*003c*/ 	.word	0x00000000
        /*0040*/ 	.short	0x0000
        /*0042*/ 	.short	0x0000
        /*0044*/ 	.byte	0x00, 0xf5, 0x21, 0x00


	//----- nvinfo : EIATTR_SPARSE_MMA_MASK
	.align		4
.L_15:
        /*0048*/ 	.byte	0x03, 0x50
        /*004a*/ 	.short	0x0000


	//----- nvinfo : EIATTR_MAXREG_COUNT
	.align		4
        /*004c*/ 	.byte	0x03, 0x1b
        /*004e*/ 	.short	0x00ff


	//----- nvinfo : EIATTR_MERCURY_ISA_VERSION
	.align		4
        /*0050*/ 	.byte	0x03, 0x5f
        /*0052*/ 	.short	0x0101


	//----- nvinfo : EIATTR_VRC_CTA_INIT_COUNT
	.align		4
        /*0054*/ 	.byte	0x02, 0x4a
	.zero		1
	.zero		1


	//----- nvinfo : EIATTR_EXIT_INSTR_OFFSETS
	.align		4
        /*0058*/ 	.byte	0x04, 0x1c
        /*005a*/ 	.short	(.L_17 - .L_16)


	//   ....[0]....
.L_16:
        /*005c*/ 	.word	0x00000030


	//   ....[1]....
        /*0060*/ 	.word	0x00000680


	//   ....[2]....
        /*0064*/ 	.word	0x00000930


	//   ....[3]....
        /*0068*/ 	.word	0x00000ae0


	//   ....[4]....
        /*006c*/ 	.word	0x00000bf0


	//----- nvinfo : EIATTR_CBANK_PARAM_SIZE
	.align		4
.L_17:
        /*0070*/ 	.byte	0x03, 0x19
        /*0072*/ 	.short	0x001c


	//----- nvinfo : EIATTR_PARAM_CBANK
	.align		4
        /*0074*/ 	.byte	0x04, 0x0a
        /*0076*/ 	.short	(.L_19 - .L_18)
	.align		4
.L_18:
        /*0078*/ 	.word	index@(.nv.constant0._Z26vector_multiply_row_devicePfS_S_i)
        /*007c*/ 	.short	0x0380
        /*007e*/ 	.short	0x001c


	//----- nvinfo : EIATTR_SW_WAR
	.align		4
.L_19:
        /*0080*/ 	.byte	0x04, 0x36
        /*0082*/ 	.short	(.L_21 - .L_20)
.L_20:
        /*0084*/ 	.word	0x00000008
.L_21:


//--------------------- .nv.callgraph             --------------------------
	.section	.nv.callgraph,"",@"SHT_CUDA_CALLGRAPH"
	.align	4
	.sectionentsize	8
	.align		4
        /*0000*/ 	.word	0x00000000
	.align		4
        /*0004*/ 	.word	0xffffffff
	.align		4
        /*0008*/ 	.word	0x00000000
	.align		4
        /*000c*/ 	.word	0xfffffffe
	.align		4
        /*0010*/ 	.word	0x00000000
	.align		4
        /*0014*/ 	.word	0xfffffffd
	.align		4
        /*0018*/ 	.word	0x00000000
	.align		4
        /*001c*/ 	.word	0xfffffffc


//--------------------- .text._Z26vector_multiply_row_devicePfS_S_i --------------------------
	.section	.text._Z26vector_multiply_row_devicePfS_S_i,"ax",@progbits
	.align	128
        .global         _Z26vector_multiply_row_devicePfS_S_i
        .type           _Z26vector_multiply_row_devicePfS_S_i,@function
        .size           _Z26vector_multiply_row_devicePfS_S_i,(.L_x_6 - _Z26vector_multiply_row_devicePfS_S_i)
        .other          _Z26vector_multiply_row_devicePfS_S_i,@"STO_CUDA_ENTRY STV_DEFAULT"
_Z26vector_multiply_row_devicePfS_S_i:
.text._Z26vector_multiply_row_devicePfS_S_i:
[----:B------:R-:W-:Y:S08]  /*0000*/  LDC R1, c[0x0][0x37c] ;  /* 0x0000df00ff017b82 */ /* 0x000ff00000000800 */
[----:B------:R-:W0:Y:S02]  /*0010*/  LDC R4, c[0x0][0x398] ;  /* 0x0000e600ff047b82 */ /* 0x000e240000000800 */
[----:B0-----:R-:W-:-:S13]  /*0020*/  ISETP.GE.AND P0, PT, R4, 0x1, PT ;  /* 0x000000010400780c */ /* 0x001fda0003f06270 */
[----:B------:R-:W-:Y:S05]  /*0030*/  @!P0 EXIT ;  /* 0x000000000000894d */ /* 0x000fea0003800000 */
[----:B------:R-:W0:Y:S01]  /*0040*/  S2R R7, SR_TID.X ;  /* 0x0000000000077919 */ /* 0x000e220000002100 */
[----:B------:R-:W1:Y:S01]  /*0050*/  LDC.64 R2, c[0x0][0x380] ;  /* 0x0000e000ff027b82 */ /* 0x000e620000000a00 */
[----:B------:R-:W0:Y:S01]  /*0060*/  LDCU UR4, c[0x0][0x360] ;  /* 0x00006c00ff0477ac */ /* 0x000e220008000800 */
[----:B------:R-:W0:Y:S01]  /*0070*/  S2R R0, SR_CTAID.X ;  /* 0x0000000000007919 */ /* 0x000e220000002500 */
[----:B------:R-:W2:Y:S01]  /*0080*/  LDCU.64 UR8, c[0x0][0x358] ;  /* 0x00006b00ff0877ac */ /* 0x000ea20008000a00 */
[C---:B------:R-:W-:Y:S02]  /*0090*/  ISETP.GE.U32.AND P1, PT, R4.reuse, 0x10, PT ;  /* 0x000000100400780c */ /* 0x040fe40003f26070 */
[----:B------:R-:W-:-:S04]  /*00a0*/  LOP3.LUT R6, R4, 0xf, RZ, 0xc0, !PT ;  /* 0x0000000f04067812 */ /* 0x000fc800078ec0ff */
[----:B------:R-:W-:Y:S01]  /*00b0*/  ISETP.NE.AND P0, PT, R6, RZ, PT ;  /* 0x000000ff0600720c */ /* 0x000fe20003f05270 */
[----:B0-----:R-:W-:-:S04]  /*00c0*/  IMAD R7, R0, UR4, R7 ;  /* 0x0000000400077c24 */ /* 0x001fc8000f8e0207 */
[----:B-1----:R-:W-:-:S04]  /*00d0*/  IMAD.WIDE R2, R7, 0x4, R2 ;  /* 0x0000000407027825 */ /* 0x002fc800078e0202 */
[----:B------:R-:W-:Y:S01]  /*00e0*/  HFMA2 R0, -RZ, RZ, 0, 0 ;  /* 0x00000000ff007431 */ /* 0x000fe200000001ff */
[----:B--2---:R0:W5:Y:S01]  /*00f0*/  LDG.E R5, desc[UR8][R2.64] ;  /* 0x0000000802057981 */ /* 0x004162000c1e1900 */
[----:B------:R-:W-:Y:S01]  /*0100*/  IMAD R7, R7, R4, RZ ;  /* 0x0000000407077224 */ /* 0x000fe200078e02ff */
[----:B------:R-:W-:Y:S06]  /*0110*/  @!P1 BRA `(.L_x_0) ;  /* 0x0000000400589947 */ /* 0x000fec0003800000 */
[----:B------:R-:W1:Y:S01]  /*0120*/  LDCU.64 UR4, c[0x0][0x390] ;  /* 0x00007200ff0477ac */ /* 0x000e620008000a00 */
[----:B------:R-:W-:Y:S02]  /*0130*/  LOP3.LUT R0, R4, 0x7ffffff0, RZ, 0xc0, !PT ;  /* 0x7ffffff004007812 */ /* 0x000fe400078ec0ff */
[----:B------:R-:W-:Y:S01]  /*0140*/  MOV R13, R7 ;  /* 0x00000007000d7202 */ /* 0x000fe20000000f00 */
[----:B------:R-:W2:Y:S01]  /*0150*/  LDCU.64 UR6, c[0x0][0x388] ;  /* 0x00007100ff0677ac */ /* 0x000ea20008000a00 */
[----:B------:R-:W-:Y:S01]  /*0160*/  IADD3 R12, PT, PT, -R0, RZ, RZ ;  /* 0x000000ff000c7210 */ /* 0x000fe20007ffe1ff */
[----:B-1----:R-:W-:-:S04]  /*0170*/  UIADD3 UR4, UP1, UPT, UR4, 0x20, URZ ;  /* 0x0000002004047890 */ /* 0x002fc8000ff3e0ff */
[----:B------:R-:W-:Y:S02]  /*0180*/  UIADD3.X UR5, UPT, UPT, URZ, UR5, URZ, UP1, !UPT ;  /* 0x00000005ff057290 */ /* 0x000fe40008ffe4ff */
[----:B--2---:R-:W-:Y:S01]  /*0190*/  UIADD3 UR6, UP0, UPT, UR6, 0x20, URZ ;  /* 0x0000002006067890 */ /* 0x004fe2000ff1e0ff */
[----:B------:R-:W-:-:S03]  /*01a0*/  MOV R14, UR4 ;  /* 0x00000004000e7c02 */ /* 0x000fc60008000f00 */
[----:B------:R-:W-:Y:S01]  /*01b0*/  MOV R15, UR5 ;  /* 0x00000005000f7c02 */ /* 0x000fe20008000f00 */
[----:B------:R-:W-:-:S12]  /*01c0*/  UIADD3.X UR7, UPT, UPT, URZ, UR7, URZ, UP0, !UPT ;  /* 0x00000007ff077290 */ /* 0x000fd800087fe4ff */
.L_x_1:
[----:B------:R-:W-:Y:S02]  /*01d0*/  MOV R10, UR6 ;  /* 0x00000006000a7c02 */ /* 0x000fe40008000f00 */
[----:B------:R-:W-:Y:S02]  /*01e0*/  MOV R11, UR7 ;  /* 0x00000007000b7c02 */ /* 0x000fe40008000f00 */
[----:B------:R-:W-:Y:S02]  /*01f0*/  MOV R8, R14 ;  /* 0x0000000e00087202 */ /* 0x000fe40000000f00 */
[----:B------:R-:W-:Y:S01]  /*0200*/  MOV R9, R15 ;  /* 0x0000000f00097202 */ /* 0x000fe20000000f00 */
[----:B------:R-:W-:-:S04]  /*0210*/  IMAD.WIDE R10, R13, 0x4, R10 ;  /* 0x000000040d0a7825 */ /* 0x000fc800078e020a */
[----:B------:R-:W2:Y:S04]  /*0220*/  LDG.E R15, desc[UR8][R8.64+-0x20] ;  /* 0xffffe008080f7981 */ /* 0x000ea8000c1e1900 */
[----:B------:R-:W2:Y:S02]  /*0230*/  LDG.E R14, desc[UR8][R10.64+-0x20] ;  /* 0xffffe0080a0e7981 */ /* 0x000ea4000c1e1900 */
[----:B--2--5:R-:W-:-:S05]  /*0240*/  FFMA R15, R14, R15, R5 ;  /* 0x0000000f0e0f7223 */ /* 0x024fca0000000005 */
[----:B------:R1:W-:Y:S04]  /*0250*/  STG.E desc[UR8][R2.64], R15 ;  /* 0x0000000f02007986 */ /* 0x0003e8000c101908 */
[----:B------:R-:W2:Y:S04]  /*0260*/  LDG.E R14, desc[UR8][R10.64+-0x1c] ;  /* 0xffffe4080a0e7981 */ /* 0x000ea8000c1e1900 */
[----:B----4-:R-:W2:Y:S02]  /*0270*/  LDG.E R5, desc[UR8][R8.64+-0x1c] ;  /* 0xffffe40808057981 */ /* 0x010ea4000c1e1900 */
[----:B--2---:R-:W-:-:S05]  /*0280*/  FFMA R5, R14, R5, R15 ;  /* 0x000000050e057223 */ /* 0x004fca000000000f */
[----:B------:R2:W-:Y:S04]  /*0290*/  STG.E desc[UR8][R2.64], R5 ;  /* 0x0000000502007986 */ /* 0x0005e8000c101908 */
[----:B------:R-:W3:Y:S04]  /*02a0*/  LDG.E R14, desc[UR8][R10.64+-0x18] ;  /* 0xffffe8080a0e7981 */ /* 0x000ee8000c1e1900 */
[----:B------:R-:W3:Y:S02]  /*02b0*/  LDG.E R16, desc[UR8][R8.64+-0x18] ;  /* 0xffffe80808107981 */ /* 0x000ee4000c1e1900 */
[----:B---3--:R-:W-:-:S05]  /*02c0*/  FFMA R17, R14, R16, R5 ;  /* 0x000000100e117223 */ /* 0x008fca0000000005 */
[----:B------:R3:W-:Y:S04]  /*02d0*/  STG.E desc[UR8][R2.64], R17 ;  /* 0x0000001102007986 */ /* 0x0007e8000c101908 */
[----:B------:R-:W1:Y:S04]  /*02e0*/  LDG.E R14, desc[UR8][R10.64+-0x14] ;  /* 0xffffec080a0e7981 */ /* 0x000e68000c1e1900 */
[----:B------:R-:W1:Y:S02]  /*02f0*/  LDG.E R16, desc[UR8][R8.64+-0x14] ;  /* 0xffffec0808107981 */ /* 0x000e64000c1e1900 */
[----:B-1----:R-:W-:-:S05]  /*0300*/  FFMA R15, R14, R16, R17 ;  /* 0x000000100e0f7223 */ /* 0x002fca0000000011 */
[----:B------:R1:W-:Y:S04]  /*0310*/  STG.E desc[UR8][R2.64], R15 ;  /* 0x0000000f02007986 */ /* 0x0003e8000c101908 */
[----:B------:R-:W2:Y:S04]  /*0320*/  LDG.E R14, desc[UR8][R10.64+-0x10] ;  /* 0xfffff0080a0e7981 */ /* 0x000ea8000c1e1900 */
[----:B------:R-:W2:Y:S02]  /*0330*/  LDG.E R16, desc[UR8][R8.64+-0x10] ;  /* 0xfffff00808107981 */ /* 0x000ea4000c1e1900 */
        /* <DEDUP_REMOVED lines=34> */
[----:B------:R-:W4:Y:S04]  /*0560*/  LDG.E R14, desc[UR8][R10.64+0x14] ;  /* 0x000014080a0e7981 */ /* 0x000f28000c1e1900 */
[----:B------:R-:W4:Y:S02]  /*0570*/  LDG.E R16, desc[UR8][R8.64+0x14] ;  /* 0x0000140808107981 */ /* 0x000f24000c1e1900 */
[----:B----4-:R-:W-:-:S05]  /*0580*/  FFMA R19, R14, R16, R15 ;  /* 0x000000100e137223 */ /* 0x010fca000000000f */
[----:B------:R4:W-:Y:S04]  /*0590*/  STG.E desc[UR8][R2.64], R19 ;  /* 0x0000001302007986 */ /* 0x0009e8000c101908 */
[----:B------:R-:W3:Y:S04]  /*05a0*/  LDG.E R14, desc[UR8][R10.64+0x18] ;  /* 0x000018080a0e7981 */ /* 0x000ee8000c1e1900 */
[----:B--2---:R-:W3:Y:S01]  /*05b0*/  LDG.E R5, desc[UR8][R8.64+0x18] ;  /* 0x0000180808057981 */ /* 0x004ee2000c1e1900 */
[----:B------:R-:W-:Y:S01]  /*05c0*/  IADD3 R12, PT, PT, R12, 0x10, RZ ;  /* 0x000000100c0c7810 */ /* 0x000fe20007ffe0ff */
[----:B---3--:R-:W-:-:S05]  /*05d0*/  FFMA R17, R14, R5, R19 ;  /* 0x000000050e117223 */ /* 0x008fca0000000013 */
[----:B------:R4:W-:Y:S04]  /*05e0*/  STG.E desc[UR8][R2.64], R17 ;  /* 0x0000001102007986 */ /* 0x0009e8000c101908 */
[----:B------:R-:W2:Y:S04]  /*05f0*/  LDG.E R14, desc[UR8][R10.64+0x1c] ;  /* 0x00001c080a0e7981 */ /* 0x000ea8000c1e1900 */
[----:B------:R-:W2:Y:S01]  /*0600*/  LDG.E R5, desc[UR8][R8.64+0x1c] ;  /* 0x00001c0808057981 */ /* 0x000ea2000c1e1900 */
[----:B------:R-:W-:Y:S02]  /*0610*/  ISETP.NE.AND P1, PT, R12, RZ, PT ;  /* 0x000000ff0c00720c */ /* 0x000fe40003f25270 */
[----:B------:R-:W-:Y:S01]  /*0620*/  IADD3 R13, PT, PT, R13, 0x10, RZ ;  /* 0x000000100d0d7810 */ /* 0x000fe20007ffe0ff */
[----:B--2---:R-:W-:Y:S01]  /*0630*/  FFMA R5, R14, R5, R17 ;  /* 0x000000050e057223 */ /* 0x004fe20000000011 */
[----:B------:R-:W-:-:S04]  /*0640*/  IADD3 R14, P2, PT, R8, 0x40, RZ ;  /* 0x00000040080e7810 */ /* 0x000fc80007f5e0ff */
[----:B------:R4:W-:Y:S01]  /*0650*/  STG.E desc[UR8][R2.64], R5 ;  /* 0x0000000502007986 */ /* 0x0009e2000c101908 */
[----:B-1----:R-:W-:-:S04]  /*0660*/  IADD3.X R15, PT, PT, RZ, R9, RZ, P2, !PT ;  /* 0x00000009ff0f7210 */ /* 0x002fc800017fe4ff */
[----:B------:R-:W-:Y:S05]  /*0670*/  @P1 BRA `(.L_x_1) ;  /* 0xfffffff800d41947 */ /* 0x000fea000383ffff */
.L_x_0:
[----:B------:R-:W-:Y:S05]  /*0680*/  @!P0 EXIT ;  /* 0x000000000000894d */ /* 0x000fea0003800000 */
[----:B------:R-:W-:Y:S02]  /*0690*/  ISETP.GE.U32.AND P0, PT, R6, 0x8, PT ;  /* 0x000000080600780c */ /* 0x000fe40003f06070 */
[----:B------:R-:W-:-:S04]  /*06a0*/  LOP3.LUT R14, R4, 0x7, RZ, 0xc0, !PT ;  /* 0x00000007040e7812 */ /* 0x000fc800078ec0ff */
[----:B------:R-:W-:-:S07]  /*06b0*/  ISETP.NE.AND P1, PT, R14, RZ, PT ;  /* 0x000000ff0e00720c */ /* 0x000fce0003f25270 */
[----:B------:R-:W-:Y:S06]  /*06c0*/  @!P0 BRA `(.L_x_2) ;  /* 0x0000000000988947 */ /* 0x000fec0003800000 */
[----:B------:R-:W1:Y:S01]  /*06d0*/  LDC.64 R8, c[0x0][0x388] ;  /* 0x0000e200ff087b82 */ /* 0x000e620000000a00 */
[----:B------:R-:W-:-:S07]  /*06e0*/  IADD3 R13, PT, PT, R7, R0, RZ ;  /* 0x00000000070d7210 */ /* 0x000fce0007ffe0ff */
[----:B------:R-:W2:Y:S01]  /*06f0*/  LDC.64 R10, c[0x0][0x390] ;  /* 0x0000e400ff0a7b82 */ /* 0x000ea20000000a00 */
[----:B-1----:R-:W-:-:S05]  /*0700*/  IMAD.WIDE R8, R13, 0x4, R8 ;  /* 0x000000040d087825 */ /* 0x002fca00078e0208 */
[----:B------:R-:W4:Y:S01]  /*0710*/  LDG.E R6, desc[UR8][R8.64] ;  /* 0x0000000808067981 */ /* 0x000f22000c1e1900 */
[----:B--2---:R-:W-:-:S05]  /*0720*/  IMAD.WIDE.U32 R10, R0, 0x4, R10 ;  /* 0x00000004000a7825 */ /* 0x004fca00078e000a */
[----:B------:R-:W4:Y:S02]  /*0730*/  LDG.E R12, desc[UR8][R10.64] ;  /* 0x000000080a0c7981 */ /* 0x000f24000c1e1900 */
[----:B----45:R-:W-:-:S05]  /*0740*/  FFMA R5, R6, R12, R5 ;  /* 0x0000000c06057223 */ /* 0x030fca0000000005 */
        /* <DEDUP_REMOVED lines=21> */
[----:B------:R-:W3:Y:S04]  /*08a0*/  LDG.E R6, desc[UR8][R8.64+0x18] ;  /* 0x0000180808067981 */ /* 0x000ee8000c1e1900 */
[----:B------:R-:W3:Y:S02]  /*08b0*/  LDG.E R12, desc[UR8][R10.64+0x18] ;  /* 0x000018080a0c7981 */ /* 0x000ee4000c1e1900 */
[----:B---3--:R-:W-:-:S05]  /*08c0*/  FFMA R17, R6, R12, R15 ;  /* 0x0000000c06117223 */ /* 0x008fca000000000f */
[----:B------:R2:W-:Y:S04]  /*08d0*/  STG.E desc[UR8][R2.64], R17 ;  /* 0x0000001102007986 */ /* 0x0005e8000c101908 */
[----:B------:R-:W3:Y:S04]  /*08e0*/  LDG.E R6, desc[UR8][R8.64+0x1c] ;  /* 0x00001c0808067981 */ /* 0x000ee8000c1e1900 */
[----:B-1----:R-:W3:Y:S01]  /*08f0*/  LDG.E R5, desc[UR8][R10.64+0x1c] ;  /* 0x00001c080a057981 */ /* 0x002ee2000c1e1900 */
[----:B------:R-:W-:Y:S01]  /*0900*/  IADD3 R0, PT, PT, R0, 0x8, RZ ;  /* 0x0000000800007810 */ /* 0x000fe20007ffe0ff */
[----:B---3--:R-:W-:-:S05]  /*0910*/  FFMA R5, R6, R5, R17 ;  /* 0x0000000506057223 */ /* 0x008fca0000000011 */
[----:B------:R2:W-:Y:S02]  /*0920*/  STG.E desc[UR8][R2.64], R5 ;  /* 0x0000000502007986 */ /* 0x0005e4000c101908 */
.L_x_2:
[----:B------:R-:W-:Y:S05]  /*0930*/  @!P1 EXIT ;  /* 0x000000000000994d */ /* 0x000fea0003800000 */
[----:B------:R-:W-:Y:S02]  /*0940*/  ISETP.GE.U32.AND P0, PT, R14, 0x4, PT ;  /* 0x000000040e00780c */ /* 0x000fe40003f06070 */
[----:B------:R-:W-:-:S04]  /*0950*/  LOP3.LUT R4, R4, 0x3, RZ, 0xc0, !PT ;  /* 0x0000000304047812 */ /* 0x000fc800078ec0ff */
[----:B------:R-:W-:-:S07]  /*0960*/  ISETP.NE.AND P1, PT, R4, RZ, PT ;  /* 0x000000ff0400720c */ /* 0x000fce0003f25270 */
[----:B------:R-:W-:Y:S06]  /*0970*/  @!P0 BRA `(.L_x_3) ;  /* 0x0000000000588947 */ /* 0x000fec0003800000 */
[----:B------:R-:W1:Y:S01]  /*0980*/  LDC.64 R8, c[0x0][0x388] ;  /* 0x0000e200ff087b82 */ /* 0x000e620000000a00 */
[----:B--2---:R-:W-:-:S07]  /*0990*/  IADD3 R13, PT, PT, R7, R0, RZ ;  /* 0x00000000070d7210 */ /* 0x004fce0007ffe0ff */
        /* <DEDUP_REMOVED lines=11> */
[----:B------:R-:W2:Y:S04]  /*0a50*/  LDG.E R6, desc[UR8][R8.64+0x8] ;  /* 0x0000080808067981 */ /* 0x000ea8000c1e1900 */
[----:B------:R-:W2:Y:S02]  /*0a60*/  LDG.E R12, desc[UR8][R10.64+0x8] ;  /* 0x000008080a0c7981 */ /* 0x000ea4000c1e1900 */
[----:B--2---:R-:W-:-:S05]  /*0a70*/  FFMA R15, R6, R12, R13 ;  /* 0x0000000c060f7223 */ /* 0x004fca000000000d */
[----:B------:R3:W-:Y:S04]  /*0a80*/  STG.E desc[UR8][R2.64], R15 ;  /* 0x0000000f02007986 */ /* 0x0007e8000c101908 */
[----:B------:R-:W1:Y:S04]  /*0a90*/  LDG.E R6, desc[UR8][R8.64+0xc] ;  /* 0x00000c0808067981 */ /* 0x000e68000c1e1900 */
[----:B------:R-:W1:Y:S01]  /*0aa0*/  LDG.E R12, desc[UR8][R10.64+0xc] ;  /* 0x00000c080a0c7981 */ /* 0x000e62000c1e1900 */
[----:B------:R-:W-:Y:S01]  /*0ab0*/  IADD3 R0, PT, PT, R0, 0x4, RZ ;  /* 0x0000000400007810 */ /* 0x000fe20007ffe0ff */
[----:B-1----:R-:W-:-:S05]  /*0ac0*/  FFMA R5, R6, R12, R15 ;  /* 0x0000000c06057223 */ /* 0x002fca000000000f */
[----:B------:R3:W-:Y:S02]  /*0ad0*/  STG.E desc[UR8][R2.64], R5 ;  /* 0x0000000502007986 */ /* 0x0007e4000c101908 */
.L_x_3:
[----:B------:R-:W-:Y:S05]  /*0ae0*/  @!P1 EXIT ;  /* 0x000000000000994d */ /* 0x000fea0003800000 */
[----:B------:R-:W1:Y:S01]  /*0af0*/  LDC.64 R10, c[0x0][0x390] ;  /* 0x0000e400ff0a7b82 */ /* 0x000e620000000a00 */
[----:B--23--:R-:W-:Y:S02]  /*0b00*/  IADD3 R13, PT, PT, R7, R0, RZ ;  /* 0x00000000070d7210 */ /* 0x00cfe40007ffe0ff */
[----:B------:R-:W-:-:S05]  /*0b10*/  IADD3 R4, PT, PT, -R4, RZ, RZ ;  /* 0x000000ff04047210 */ /* 0x000fca0007ffe1ff */
[----:B------:R-:W2:Y:S01]  /*0b20*/  LDC.64 R8, c[0x0][0x388] ;  /* 0x0000e200ff087b82 */ /* 0x000ea20000000a00 */
[----:B-1----:R-:W-:-:S07]  /*0b30*/  IMAD.WIDE.U32 R10, R0, 0x4, R10 ;  /* 0x00000004000a7825 */ /* 0x002fce00078e000a */
.L_x_4:
[----:B--2---:R-:W-:Y:S01]  /*0b40*/  IMAD.WIDE R6, R13, 0x4, R8 ;  /* 0x000000040d067825 */ /* 0x004fe200078e0208 */
[----:B-1----:R1:W4:Y:S05]  /*0b50*/  LDG.E R0, desc[UR8][R10.64] ;  /* 0x000000080a007981 */ /* 0x00232a000c1e1900 */
[----:B------:R-:W4:Y:S01]  /*0b60*/  LDG.E R6, desc[UR8][R6.64] ;  /* 0x0000000806067981 */ /* 0x000f22000c1e1900 */
[----:B------:R-:W-:-:S04]  /*0b70*/  IADD3 R4, PT, PT, R4, 0x1, RZ ;  /* 0x0000000104047810 */ /* 0x000fc80007ffe0ff */
[----:B------:R-:W-:Y:S02]  /*0b80*/  ISETP.NE.AND P0, PT, R4, RZ, PT ;  /* 0x000000ff0400720c */ /* 0x000fe40003f05270 */
[----:B-1----:R-:W-:Y:S02]  /*0b90*/  IADD3 R10, P1, PT, R10, 0x4, RZ ;  /* 0x000000040a0a7810 */ /* 0x002fe40007f3e0ff */
[----:B------:R-:W-:Y:S02]  /*0ba0*/  IADD3 R13, PT, PT, R13, 0x1, RZ ;  /* 0x000000010d0d7810 */ /* 0x000fe40007ffe0ff */
[----:B------:R-:W-:Y:S01]  /*0bb0*/  IADD3.X R11, PT, PT, RZ, R11, RZ, P1, !PT ;  /* 0x0000000bff0b7210 */ /* 0x000fe20000ffe4ff */
[----:B----45:R-:W-:-:S05]  /*0bc0*/  FFMA R5, R6, R0, R5 ;  /* 0x0000000006057223 */ /* 0x030fca0000000005 */
[----:B------:R1:W-:Y:S01]  /*0bd0*/  STG.E desc[UR8][R2.64], R5 ;  /* 0x0000000502007986 */ /* 0x0003e2000c101908 */
[----:B------:R-:W-:Y:S05]  /*0be0*/  @P0 BRA `(.L_x_4) ;  /* 0xfffffffc00d40947 */ /* 0x000fea000383ffff */
[----:B------:R-:W-:Y:S05]  /*0bf0*/  EXIT ;  /* 0x000000000000794d */ /* 0x000fea0003800000 */
.L_x_5:
[----:B------:R-:W-:-:S00]  /*0c00*/  BRA `(.L_x_5) ;  /* 0xfffffffc00fc7947 */ /* 0x000fc0000383ffff */
[----:B------:R-:W-:-:S00]  /*0c10*/  NOP ;  /* 0x0000000000007918 */ /* 0x000fc00000000000 */
        /* <DEDUP_REMOVED lines=14> */
.L_x_6:


//--------------------- .nv.shared.reserved.0     --------------------------
	.section	.nv.shared.reserved.0,"aw",@nobits
	.weak		__nv_reservedSMEM_offset_0_alias
	.size		__nv_reservedSMEM_offset_0_alias, 0, 64
	.other		__nv_reservedSMEM_offset_0_alias,@"STO_CUDA_RESERVED_SHARED STV_DEFAULT"
__nv_reservedSMEM_offset_0_alias:
	.zero		0
	.zero		64


//--------------------- .nv.constant0._Z26vector_multiply_row_devicePfS_S_i --------------------------
	.section	.nv.constant0._Z26vector_multiply_row_devicePfS_S_i,"a",@progbits
	.sectionflags	@""
	.align	4
.nv.constant0._Z26vector_multiply_row_devicePfS_S_i:
	.zero		924


//--------------------- SYMBOLS --------------------------

	.type		.nv.reservedSmem.offset0,@object
	.size		.nv.reservedSmem.offset0,0x4
